//
// Generated by NVIDIA NVVM Compiler
//
// Compiler Build ID: CL-36424714
// Cuda compilation tools, release 13.0, V13.0.88
// Based on NVVM 20.0.0
//

.version 9.0
.target sm_100
.address_size 64

	// .globl	Run

.visible .entry Run(
	.param .u32 Run_param_0,
	.param .u64 .ptr .align 1 Run_param_1,
	.param .u64 .ptr .align 1 Run_param_2
)
{
	.reg .pred 	%p<2>;
	.reg .b32 	%r<8>;
	.reg .b32 	%f<14>;
	.reg .b64 	%rd<8>;

	ld.param.u32 	%r2, [Run_param_0];
	ld.param.u64 	%rd1, [Run_param_1];
	ld.param.u64 	%rd2, [Run_param_2];
	mov.u32 	%r3, %ctaid.x;
	mov.u32 	%r4, %ntid.x;
	mov.u32 	%r5, %tid.x;
	mad.lo.s32 	%r1, %r3, %r4, %r5;
	setp.ge.s32 	%p1, %r1, %r2;
	@%p1 bra 	$L__BB0_2;
	cvta.to.global.u64 	%rd3, %rd1;
	cvta.to.global.u64 	%rd4, %rd2;
	mul.wide.s32 	%rd5, %r1, 4;
	add.s64 	%rd6, %rd3, %rd5;
	ld.global.nc.f32 	%f1, [%rd6];
	fma.rn.f32 	%f2, %f1, 0f3BBB989D, 0f3F000000;
	cvt.sat.f32.f32 	%f3, %f2;
	mov.f32 	%f4, 0f4B400001;
	mov.f32 	%f5, 0f437C0000;
	fma.rm.f32 	%f6, %f3, %f5, %f4;
	add.f32 	%f7, %f6, 0fCB40007F;
	neg.f32 	%f8, %f7;
	fma.rn.f32 	%f9, %f1, 0f3FB8AA3B, %f8;
	fma.rn.f32 	%f10, %f1, 0f32A57060, %f9;
	mov.b32 	%r6, %f6;
	shl.b32 	%r7, %r6, 23;
	mov.b32 	%f11, %r7;
	ex2.approx.ftz.f32 	%f12, %f10;
	mul.f32 	%f13, %f12, %f11;
	add.s64 	%rd7, %rd4, %rd5;
	st.global.f32 	[%rd7], %f13;
$L__BB0_2:
	ret;

}


// ===== COMPILED SASS (sm_100) =====

	.target	sm_100

	.elftype	@"ET_EXEC"


//--------------------- .note.nv.tkinfo           --------------------------
	.section	.note.nv.tkinfo,"",@"SHT_NOTE"
	.sectionflags	@"SHF_NOTE_NV_TKINFO"
	.tkinfo
        /*0018*/ 	.word	0x00000002
        /*0030*/ 	.string	""
        /*0030*/ 	.string	"ptxas"
        /*0030*/ 	.string	"Cuda compilation tools, release 13.0, V13.0.88"
        /*0030*/ 	.string	"Build cuda_13.0.r13.0/compiler.36424714_0"
        /*0030*/ 	.string	"-arch sm_100 -m 64 "



//--------------------- .note.nv.cuinfo           --------------------------
	.section	.note.nv.cuinfo,"",@"SHT_NOTE"
	.sectionflags	@"SHF_NOTE_NV_CUINFO"
        /*0018*/ 	.short	0x0002
        /*001a*/ 	.short	0x0064
        /*001c*/ 	.short	0x0082
	.zero		2


//--------------------- .nv.info                  --------------------------
	.section	.nv.info,"",@"SHT_CUDA_INFO"
	.align	4


	//----- nvinfo : EIATTR_REGCOUNT
	.align		4
        /*0000*/ 	.byte	0x04, 0x2f
        /*0002*/ 	.short	(.L_1 - .L_0)
	.align		4
.L_0:
        /*0004*/ 	.word	index@(Run)
        /*0008*/ 	.word	0x0000000c


	//----- nvinfo : EIATTR_FRAME_SIZE
	.align		4
.L_1:
        /*000c*/ 	.byte	0x04, 0x11
        /*000e*/ 	.short	(.L_3 - .L_2)
	.align		4
.L_2:
        /*0010*/ 	.word	index@(Run)
        /*0014*/ 	.word	0x00000000


	//----- nvinfo : EIATTR_MIN_STACK_SIZE
	.align		4
.L_3:
        /*0018*/ 	.byte	0x04, 0x12
        /*001a*/ 	.short	(.L_5 - .L_4)
	.align		4
.L_4:
        /*001c*/ 	.word	index@(Run)
        /*0020*/ 	.word	0x00000000
.L_5:


//--------------------- .nv.compat                --------------------------
	.section	.nv.compat,"",@"SHT_CUDA_COMPAT_INFO"
	.align	4
        /*0000*/ 	.byte	0x02, 0x09, 0x00, 0x00, 0x02, 0x02, 0x01, 0x00, 0x02, 0x05, 0x05, 0x00, 0x03, 0x07, 0x01, 0x01
        /*0010*/ 	.byte	0x02, 0x03, 0x00, 0x00, 0x02, 0x06, 0x01, 0x00, 0x04, 0x0b, 0x08, 0x00, 0x09, 0x00, 0x00, 0x00
        /*0020*/ 	.byte	0x00, 0x00, 0x00, 0x00


//--------------------- .nv.info.Run              --------------------------
	.section	.nv.info.Run,"",@"SHT_CUDA_INFO"
	.sectionflags	@""
	.align	4


	//----- nvinfo : EIATTR_CUDA_API_VERSION
	.align		4
        /*0000*/ 	.byte	0x04, 0x37
        /*0002*/ 	.short	(.L_7 - .L_6)
.L_6:
        /*0004*/ 	.word	0x00000082


	//----- nvinfo : EIATTR_KPARAM_INFO
	.align		4
.L_7:
        /*0008*/ 	.byte	0x04, 0x17
        /*000a*/ 	.short	(.L_9 - .L_8)
.L_8:
        /*000c*/ 	.word	0x00000000
        /*0010*/ 	.short	0x0002
        /*0012*/ 	.short	0x0010
        /*0014*/ 	.byte	0x00, 0xf5, 0x21, 0x00


	//----- nvinfo : EIATTR_KPARAM_INFO
	.align		4
.L_9:
        /*0018*/ 	.byte	0x04, 0x17
        /*001a*/ 	.short	(.L_11 - .L_10)
.L_10:
        /*001c*/ 	.word	0x00000000
        /*0020*/ 	.short	0x0001
        /*0022*/ 	.short	0x0008
        /*0024*/ 	.byte	0x00, 0xf5, 0x21, 0x00


	//----- nvinfo : EIATTR_KPARAM_INFO
	.align		4
.L_11:
        /*0028*/ 	.byte	0x04, 0x17
        /*002a*/ 	.short	(.L_13 - .L_12)
.L_12:
        /*002c*/ 	.word	0x00000000
        /*0030*/ 	.short	0x0000
        /*0032*/ 	.short	0x0000
        /*0034*/ 	.byte	0x00, 0xf0, 0x11, 0x00


	//----- nvinfo : EIATTR_SPARSE_MMA_MASK
	.align		4
.L_13:
        /*0038*/ 	.byte	0x03, 0x50
        /*003a*/ 	.short	0x0000


	//----- nvinfo : EIATTR_MAXREG_COUNT
	.align		4
        /*003c*/ 	.byte	0x03, 0x1b
        /*003e*/ 	.short	0x00ff


	//----- nvinfo : EIATTR_MERCURY_ISA_VERSION
	.align		4
        /*0040*/ 	.byte	0x03, 0x5f
        /*0042*/ 	.short	0x0101


	//----- nvinfo : EIATTR_VRC_CTA_INIT_COUNT
	.align		4
        /*0044*/ 	.byte	0x02, 0x4a
	.zero		1
	.zero		1


	//----- nvinfo : EIATTR_EXIT_INSTR_OFFSETS
	.align		4
        /*0048*/ 	.byte	0x04, 0x1c
        /*004a*/ 	.short	(.L_15 - .L_14)


	//   ....[0]....
.L_14:
        /*004c*/ 	.word	0x00000070


	//   ....[1]....
        /*0050*/ 	.word	0x00000190


	//----- nvinfo : EIATTR_CBANK_PARAM_SIZE
	.align		4
.L_15:
        /*0054*/ 	.byte	0x03, 0x19
        /*0056*/ 	.short	0x0018


	//----- nvinfo : EIATTR_PARAM_CBANK
	.align		4
        /*0058*/ 	.byte	0x04, 0x0a
        /*005a*/ 	.short	(.L_17 - .L_16)
	.align		4
.L_16:
        /*005c*/ 	.word	index@(.nv.constant0.Run)
        /*0060*/ 	.short	0x0380
        /*0062*/ 	.short	0x0018


	//----- nvinfo : EIATTR_SW_WAR
	.align		4
.L_17:
        /*0064*/ 	.byte	0x04, 0x36
        /*0066*/ 	.short	(.L_19 - .L_18)
.L_18:
        /*0068*/ 	.word	0x00000008
.L_19:


//--------------------- .nv.callgraph             --------------------------
	.section	.nv.callgraph,"",@"SHT_CUDA_CALLGRAPH"
	.align	4
	.sectionentsize	8
	.align		4
        /*0000*/ 	.word	0x00000000
	.align		4
        /*0004*/ 	.word	0xffffffff
	.align		4
        /*0008*/ 	.word	0x00000000
	.align		4
        /*000c*/ 	.word	0xfffffffe
	.align		4
        /*0010*/ 	.word	0x00000000
	.align		4
        /*0014*/ 	.word	0xfffffffd
	.align		4
        /*0018*/ 	.word	0x00000000
	.align		4
        /*001c*/ 	.word	0xfffffffc


//--------------------- .text.Run                 --------------------------
	.section	.text.Run,"ax",@progbits
	.align	128
        .global         Run
        .type           Run,@function
        .size           Run,(.L_x_1 - Run)
        .other          Run,@"STO_CUDA_ENTRY STV_DEFAULT"
Run:
.text.Run:
[----:B------:R-:W-:Y:S01]  /*0000*/  LDC R1, c[0x0][0x37c] ;  /* 0x0000df00ff017b82 */ /* 0x000fe20000000800 */
[----:B------:R-:W0:Y:S07]  /*0010*/  S2R R0, SR_TID.X ;  /* 0x0000000000007919 */ /* 0x000e2e0000002100 */
[----:B------:R-:W0:Y:S01]  /*0020*/  S2UR UR4, SR_CTAID.X ;  /* 0x00000000000479c3 */ /* 0x000e220000002500 */
[----:B------:R-:W1:Y:S07]  /*0030*/  LDCU UR5, c[0x0][0x380] ;  /* 0x00007000ff0577ac */ /* 0x000e6e0008000800 */
[----:B------:R-:W0:Y:S02]  /*0040*/  LDC R7, c[0x0][0x360] ;  /* 0x0000d800ff077b82 */ /* 0x000e240000000800 */
[----:B0-----:R-:W-:-:S05]  /*0050*/  IMAD R7, R7, UR4, R0 ;  /* 0x0000000407077c24 */ /* 0x001fca000f8e0200 */
[----:B-1----:R-:W-:-:S13]  /*0060*/  ISETP.GE.AND P0, PT, R7, UR5, PT ;  /* 0x0000000507007c0c */ /* 0x002fda000bf06270 */
[----:B------:R-:W-:Y:S05]  /*0070*/  @P0 EXIT ;  /* 0x000000000000094d */ /* 0x000fea0003800000 */
[----:B------:R-:W0:Y:S01]  /*0080*/  LDC.64 R2, c[0x0][0x388] ;  /* 0x0000e200ff027b82 */ /* 0x000e220000000a00 */
[----:B------:R-:W1:Y:S01]  /*0090*/  LDCU.64 UR4, c[0x0][0x358] ;  /* 0x00006b00ff0477ac */ /* 0x000e620008000a00 */
[----:B0-----:R-:W-:-:S06]  /*00a0*/  IMAD.WIDE R2, R7, 0x4, R2 ;  /* 0x0000000407027825 */ /* 0x001fcc00078e0202 */
[----:B-1----:R-:W2:Y:S01]  /*00b0*/  LDG.E.CONSTANT R2, desc[UR4][R2.64] ;  /* 0x0000000402027981 */ /* 0x002ea2000c1e9900 */
[----:B------:R-:W-:Y:S01]  /*00c0*/  HFMA2 R5, -RZ, RZ, 0.96630859375, -0.0022525787353515625 ;  /* 0x3bbb989dff057431 */ /* 0x000fe200000001ff */
[----:B------:R-:W-:-:S04]  /*00d0*/  MOV R9, 0x437c0000 ;  /* 0x437c000000097802 */ /* 0x000fc80000000f00 */
[----:B--2---:R-:W-:Y:S02]  /*00e0*/  FFMA.SAT R0, R2, R5, 0.5 ;  /* 0x3f00000002007423 */ /* 0x004fe40000002005 */
[----:B------:R-:W0:Y:S02]  /*00f0*/  LDC.64 R4, c[0x0][0x390] ;  /* 0x0000e400ff047b82 */ /* 0x000e240000000a00 */
[----:B------:R-:W-:-:S04]  /*0100*/  FFMA.RM R0, R0, R9, 12582913 ;  /* 0x4b40000100007423 */ /* 0x000fc80000004009 */
[C---:B------:R-:W-:Y:S01]  /*0110*/  FADD R9, R0.reuse, -12583039 ;  /* 0xcb40007f00097421 */ /* 0x040fe20000000000 */
[----:B------:R-:W-:-:S03]  /*0120*/  SHF.L.U32 R0, R0, 0x17, RZ ;  /* 0x0000001700007819 */ /* 0x000fc600000006ff */
[----:B------:R-:W-:-:S04]  /*0130*/  FFMA R9, R2, 1.4426950216293334961, -R9 ;  /* 0x3fb8aa3b02097823 */ /* 0x000fc80000000809 */
[----:B------:R-:W-:-:S06]  /*0140*/  FFMA R9, R2, 1.925963033500011079e-08, R9 ;  /* 0x32a5706002097823 */ /* 0x000fcc0000000009 */
[----:B------:R-:W1:Y:S01]  /*0150*/  MUFU.EX2 R9, R9 ;  /* 0x0000000900097308 */ /* 0x000e620000000800 */
[----:B0-----:R-:W-:-:S04]  /*0160*/  IMAD.WIDE R2, R7, 0x4, R4 ;  /* 0x0000000407027825 */ /* 0x001fc800078e0204 */
[----:B-1----:R-:W-:-:S05]  /*0170*/  FMUL R5, R0, R9 ;  /* 0x0000000900057220 */ /* 0x002fca0000400000 */
[----:B------:R-:W-:Y:S01]  /*0180*/  STG.E desc[UR4][R2.64], R5 ;  /* 0x0000000502007986 */ /* 0x000fe2000c101904 */
[----:B------:R-:W-:Y:S05]  /*0190*/  EXIT ;  /* 0x000000000000794d */ /* 0x000fea0003800000 */
.L_x_0:
[----:B------:R-:W-:-:S00]  /*01a0*/  BRA `(.L_x_0) ;  /* 0xfffffffc00fc7947 */ /* 0x000fc0000383ffff */
[----:B------:R-:W-:-:S00]  /*01b0*/  NOP ;  /* 0x0000000000007918 */ /* 0x000fc00000000000 */
        /* <DEDUP_REMOVED lines=12> */
.L_x_1:


//--------------------- .nv.shared.reserved.0     --------------------------
	.section	.nv.shared.reserved.0,"aw",@nobits
	.weak		__nv_reservedSMEM_offset_0_alias
	.size		__nv_reservedSMEM_offset_0_alias, 0, 64
	.other		__nv_reservedSMEM_offset_0_alias,@"STO_CUDA_RESERVED_SHARED STV_DEFAULT"
__nv_reservedSMEM_offset_0_alias:
	.zero		0
	.zero		64


//--------------------- .nv.constant0.Run         --------------------------
	.section	.nv.constant0.Run,"a",@progbits
	.sectionflags	@""
	.align	4
.nv.constant0.Run:
	.zero		920


//--------------------- SYMBOLS --------------------------

	.type		.nv.reservedSmem.offset0,@object
	.size		.nv.reservedSmem.offset0,0x4
